	.headerflags	@"EF_CUDA_TEXMODE_UNIFIED EF_CUDA_64BIT_ADDRESS EF_CUDA_ACCELERATORS EF_CUDA_SM90 EF_CUDA_VIRTUAL_SM(EF_CUDA_SM90)"
	.elftype	@"ET_EXEC"


//--------------------- .nv.info                  --------------------------
	.section	.nv.info,"",@"SHT_CUDA_INFO"
	.align	4


	//----- nvinfo : EIATTR_REGCOUNT
	.align		4
        /*0000*/ 	.byte	0x04, 0x2f
        /*0002*/ 	.short	(.L_3 - .L_2)
	.align		4
.L_2:
        /*0004*/ 	.word	index@(triton_poi_fused_add_div_linalg_vector_norm_mul_0)
        /*0008*/ 	.word	0x00000012


	//----- nvinfo : EIATTR_MIN_STACK_SIZE
	.align		4
.L_3:
        /*000c*/ 	.byte	0x04, 0x12
        /*000e*/ 	.short	(.L_5 - .L_4)
	.align		4
.L_4:
        /*0010*/ 	.word	index@(triton_poi_fused_add_div_linalg_vector_norm_mul_0)
        /*0014*/ 	.word	0x00000000


	//----- nvinfo : EIATTR_FRAME_SIZE
	.align		4
.L_5:
        /*0018*/ 	.byte	0x04, 0x11
        /*001a*/ 	.short	(.L_7 - .L_6)
	.align		4
.L_6:
        /*001c*/ 	.word	index@(triton_poi_fused_add_div_linalg_vector_norm_mul_0)
        /*0020*/ 	.word	0x00000000


	//----- nvinfo : EIATTR_MIN_STACK_SIZE
	.align		4
.L_7:
        /*0024*/ 	.byte	0x04, 0x12
        /*0026*/ 	.short	(.L_9 - .L_8)
	.align		4
.L_8:
        /*0028*/ 	.word	index@(triton_poi_fused_add_div_linalg_vector_norm_mul_0)
        /*002c*/ 	.word	0x00000000
.L_9:


//--------------------- .nv.info.triton_poi_fused_add_div_linalg_vector_norm_mul_0 --------------------------
	.section	.nv.info.triton_poi_fused_add_div_linalg_vector_norm_mul_0,"",@"SHT_CUDA_INFO"
	.sectionflags	@""
	.align	4


	//----- nvinfo : EIATTR_CUDA_API_VERSION
	.align		4
        /*0000*/ 	.byte	0x04, 0x37
        /*0002*/ 	.short	(.L_11 - .L_10)
.L_10:
        /*0004*/ 	.word	0x0000007c


	//----- nvinfo : EIATTR_KPARAM_INFO
	.align		4
.L_11:
        /*0008*/ 	.byte	0x04, 0x17
        /*000a*/ 	.short	(.L_13 - .L_12)
.L_12:
        /*000c*/ 	.word	0x00000000
        /*0010*/ 	.short	0x0003
        /*0012*/ 	.short	0x0018
        /*0014*/ 	.byte	0x00, 0xf0, 0x11, 0x00


	//----- nvinfo : EIATTR_KPARAM_INFO
	.align		4
.L_13:
        /*0018*/ 	.byte	0x04, 0x17
        /*001a*/ 	.short	(.L_15 - .L_14)
.L_14:
        /*001c*/ 	.word	0x00000000
        /*0020*/ 	.short	0x0002
        /*0022*/ 	.short	0x0010
        /*0024*/ 	.byte	0x00, 0xf4, 0x21, 0x00


	//----- nvinfo : EIATTR_KPARAM_INFO
	.align		4
.L_15:
        /*0028*/ 	.byte	0x04, 0x17
        /*002a*/ 	.short	(.L_17 - .L_16)
.L_16:
        /*002c*/ 	.word	0x00000000
        /*0030*/ 	.short	0x0001
        /*0032*/ 	.short	0x0008
        /*0034*/ 	.byte	0x00, 0xf4, 0x21, 0x00


	//----- nvinfo : EIATTR_KPARAM_INFO
	.align		4
.L_17:
        /*0038*/ 	.byte	0x04, 0x17
        /*003a*/ 	.short	(.L_19 - .L_18)
.L_18:
        /*003c*/ 	.word	0x00000000
        /*0040*/ 	.short	0x0000
        /*0042*/ 	.short	0x0000
        /*0044*/ 	.byte	0x00, 0xf4, 0x21, 0x00


	//----- nvinfo : EIATTR_SPARSE_MMA_MASK
	.align		4
.L_19:
        /*0048*/ 	.byte	0x03, 0x50
        /*004a*/ 	.short	0x0000


	//----- nvinfo : EIATTR_MAXREG_COUNT
	.align		4
        /*004c*/ 	.byte	0x03, 0x1b
        /*004e*/ 	.short	0x00ff


	//----- nvinfo : EIATTR_EXIT_INSTR_OFFSETS
	.align		4
        /*0050*/ 	.byte	0x04, 0x1c
        /*0052*/ 	.short	(.L_21 - .L_20)


	//   ....[0]....
.L_20:
        /*0054*/ 	.word	0x000002c0


	//   ....[1]....
        /*0058*/ 	.word	0x000002e0


	//----- nvinfo : EIATTR_REQNTID
	.align		4
.L_21:
        /*005c*/ 	.byte	0x04, 0x10
        /*005e*/ 	.short	(.L_23 - .L_22)
.L_22:
        /*0060*/ 	.word	0x00000080
        /*0064*/ 	.word	0x00000001
        /*0068*/ 	.word	0x00000001


	//----- nvinfo : EIATTR_CBANK_PARAM_SIZE
	.align		4
.L_23:
        /*006c*/ 	.byte	0x03, 0x19
        /*006e*/ 	.short	0x001c


	//----- nvinfo : EIATTR_PARAM_CBANK
	.align		4
        /*0070*/ 	.byte	0x04, 0x0a
        /*0072*/ 	.short	(.L_25 - .L_24)
	.align		4
.L_24:
        /*0074*/ 	.word	index@(.nv.constant0.triton_poi_fused_add_div_linalg_vector_norm_mul_0)
        /*0078*/ 	.short	0x0210
        /*007a*/ 	.short	0x001c


	//----- nvinfo : EIATTR_SW_WAR
	.align		4
.L_25:
        /*007c*/ 	.byte	0x04, 0x36
        /*007e*/ 	.short	(.L_27 - .L_26)
.L_26:
        /*0080*/ 	.word	0x00000008
.L_27:


//--------------------- .nv.callgraph             --------------------------
	.section	.nv.callgraph,"",@"SHT_CUDA_CALLGRAPH"
	.align	4
	.sectionentsize	8
	.align		4
        /*0000*/ 	.word	0x00000000
	.align		4
        /*0004*/ 	.word	0xffffffff
	.align		4
        /*0008*/ 	.word	0x00000000
	.align		4
        /*000c*/ 	.word	0xfffffffe
	.align		4
        /*0010*/ 	.word	0x00000000
	.align		4
        /*0014*/ 	.word	0xfffffffd
	.align		4
        /*0018*/ 	.word	0x00000000
	.align		4
        /*001c*/ 	.word	0xfffffffc


//--------------------- .nv.constant4             --------------------------
	.section	.nv.constant4,"a",@progbits
	.align	8
	.align		8
.nv.constant4:
        /*0000*/ 	.dword	_$_str
	.align		8
        /*0008*/ 	.dword	_$_str_$_2


//--------------------- .text.triton_poi_fused_add_div_linalg_vector_norm_mul_0 --------------------------
	.section	.text.triton_poi_fused_add_div_linalg_vector_norm_mul_0,"ax",@progbits
	.align	128
        .global         triton_poi_fused_add_div_linalg_vector_norm_mul_0
        .type           triton_poi_fused_add_div_linalg_vector_norm_mul_0,@function
        .size           triton_poi_fused_add_div_linalg_vector_norm_mul_0,(.L_x_1 - triton_poi_fused_add_div_linalg_vector_norm_mul_0)
        .other          triton_poi_fused_add_div_linalg_vector_norm_mul_0,@"STO_CUDA_ENTRY STV_DEFAULT"
triton_poi_fused_add_div_linalg_vector_norm_mul_0:
.text.triton_poi_fused_add_div_linalg_vector_norm_mul_0:
[----:B------:R-:W0:Y:S01]  /*0000*/  LDC R1, c[0x0][0x28] ;  /* 0x00000a00ff017b82 */ /* 0x000e220000000800 */
[----:B------:R-:W1:Y:S07]  /*0010*/  S2R R0, SR_TID.X ;  /* 0x0000000000007919 */ /* 0x000e6e0000002100 */
[----:B------:R-:W2:Y:S01]  /*0020*/  LDC.64 R2, c[0x0][0x218] ;  /* 0x00008600ff027b82 */ /* 0x000ea20000000a00 */
[----:B------:R-:W-:Y:S01]  /*0030*/  CS2R R12, SRZ ;  /* 0x00000000000c7805 */ /* 0x000fe2000001ff00 */
[----:B------:R-:W-:Y:S01]  /*0040*/  HFMA2.MMA R10, -RZ, RZ, 0, 0 ;  /* 0x00000000ff0a7435 */ /* 0x000fe200000001ff */
[----:B------:R-:W3:Y:S01]  /*0050*/  S2R R5, SR_CTAID.X ;  /* 0x0000000000057919 */ /* 0x000ee20000002500 */
[----:B------:R-:W-:Y:S01]  /*0060*/  ULDC.64 UR4, c[0x0][0x208] ;  /* 0x0000820000047ab9 */ /* 0x000fe20000000a00 */
[----:B------:R-:W-:-:S03]  /*0070*/  CS2R R14, SRZ ;  /* 0x00000000000e7805 */ /* 0x000fc6000001ff00 */
[----:B------:R-:W4:Y:S01]  /*0080*/  LDC.64 R8, c[0x0][0x210] ;  /* 0x00008400ff087b82 */ /* 0x000f220000000a00 */
[----:B-1----:R-:W-:-:S04]  /*0090*/  LOP3.LUT R0, R0, 0x7f, RZ, 0xc0, !PT ;  /* 0x0000007f00007812 */ /* 0x002fc800078ec0ff */
[----:B---3--:R-:W-:-:S04]  /*00a0*/  LEA R0, R5, R0, 0x7 ;  /* 0x0000000005007211 */ /* 0x008fc800078e38ff */
[----:B------:R-:W-:Y:S02]  /*00b0*/  SHF.R.S32.HI R5, RZ, 0x1f, R0 ;  /* 0x0000001fff057819 */ /* 0x000fe40000011400 */
[----:B------:R-:W-:Y:S02]  /*00c0*/  ISETP.GE.AND P2, PT, R0, 0x100, PT ;  /* 0x000001000000780c */ /* 0x000fe40003f46270 */
[----:B------:R-:W-:-:S04]  /*00d0*/  LEA.HI R5, R5, R0, RZ, 0x2 ;  /* 0x0000000005057211 */ /* 0x000fc800078f10ff */
[----:B------:R-:W-:-:S05]  /*00e0*/  LOP3.LUT R11, R5, 0xfffffffc, RZ, 0xc0, !PT ;  /* 0xfffffffc050b7812 */ /* 0x000fca00078ec0ff */
[----:B--2---:R-:W-:-:S05]  /*00f0*/  IMAD.WIDE R6, R11, 0x4, R2 ;  /* 0x000000040b067825 */ /* 0x004fca00078e0202 */
[----:B------:R-:W2:Y:S04]  /*0100*/  @!P2 LDG.E.EL R12, desc[UR4][R6.64+0x4] ;  /* 0x00000404060ca981 */ /* 0x000ea8000c2e1900 */
[----:B------:R-:W3:Y:S04]  /*0110*/  @!P2 LDG.E.EL R10, desc[UR4][R6.64] ;  /* 0x00000004060aa981 */ /* 0x000ee8000c2e1900 */
[----:B------:R-:W5:Y:S04]  /*0120*/  @!P2 LDG.E.EL R13, desc[UR4][R6.64+0x8] ;  /* 0x00000804060da981 */ /* 0x000f68000c2e1900 */
[----:B------:R1:W5:Y:S01]  /*0130*/  @!P2 LDG.E.EL R14, desc[UR4][R6.64+0xc] ;  /* 0x00000c04060ea981 */ /* 0x000362000c2e1900 */
[----:B------:R-:W-:Y:S01]  /*0140*/  IMAD.WIDE R4, R0, 0x4, R2 ;  /* 0x0000000400047825 */ /* 0x000fe200078e0202 */
[----:B------:R-:W-:-:S04]  /*0150*/  IADD3 R3, R0, -R11, RZ ;  /* 0x8000000b00037210 */ /* 0x000fc80007ffe0ff */
[----:B------:R-:W5:Y:S01]  /*0160*/  @!P2 LDG.E R15, desc[UR4][R4.64] ;  /* 0x00000004040fa981 */ /* 0x000f62000c1e1900 */
[----:B----4-:R-:W-:Y:S01]  /*0170*/  IMAD.WIDE R2, R3, 0x4, R8 ;  /* 0x0000000403027825 */ /* 0x010fe200078e0208 */
[----:B------:R-:W-:-:S06]  /*0180*/  MOV R8, RZ ;  /* 0x000000ff00087202 */ /* 0x000fcc0000000f00 */
[----:B------:R4:W5:Y:S01]  /*0190*/  @!P2 LDG.E.EL R8, desc[UR4][R2.64] ;  /* 0x000000040208a981 */ /* 0x000962000c2e1900 */
[----:B-1----:R-:W-:Y:S01]  /*01a0*/  HFMA2.MMA R6, -RZ, RZ, 1.75, 0 ;  /* 0x3f000000ff067435 */ /* 0x002fe200000001ff */
[----:B----4-:R-:W1:Y:S02]  /*01b0*/  LDC.64 R2, c[0x0][0x220] ;  /* 0x00008800ff027b82 */ /* 0x010e640000000a00 */
[----:B-1----:R-:W-:-:S04]  /*01c0*/  IMAD.WIDE R2, R0, 0x4, R2 ;  /* 0x0000000400027825 */ /* 0x002fc800078e0202 */
[----:B--2---:R-:W-:-:S04]  /*01d0*/  FMUL R9, R12, R12 ;  /* 0x0000000c0c097220 */ /* 0x004fc80000400000 */
[----:B---3--:R-:W-:-:S04]  /*01e0*/  FFMA R10, R10, R10, R9 ;  /* 0x0000000a0a0a7223 */ /* 0x008fc80000000009 */
[----:B-----5:R-:W-:-:S04]  /*01f0*/  FFMA R13, R13, R13, R10 ;  /* 0x0000000d0d0d7223 */ /* 0x020fc8000000000a */
[----:B------:R-:W-:-:S06]  /*0200*/  FFMA R13, R14, R14, R13 ;  /* 0x0000000e0e0d7223 */ /* 0x000fcc000000000d */
[----:B------:R-:W1:Y:S02]  /*0210*/  MUFU.SQRT R13, R13 ;  /* 0x0000000d000d7308 */ /* 0x000e640000002000 */
[----:B01----:R-:W-:-:S05]  /*0220*/  FFMA R4, R13, R6, 9.9999999600419720025e-13 ;  /* 0x2b8cbccc0d047423 */ /* 0x003fca0000000006 */
[C---:B------:R-:W-:Y:S02]  /*0230*/  FSETP.GT.AND P0, PT, |R4|.reuse, 8.50705917302346158658e+37, PT ;  /* 0x7e8000000400780b */ /* 0x040fe40003f04200 */
[----:B------:R-:W-:-:S11]  /*0240*/  FSETP.GEU.AND P1, PT, |R4|, 1.175494350822287508e-38, PT ;  /* 0x008000000400780b */ /* 0x000fd60003f2e200 */
[----:B------:R-:W-:Y:S01]  /*0250*/  @P0 FMUL R4, R4, 0.25 ;  /* 0x3e80000004040820 */ /* 0x000fe20000400000 */
[----:B------:R-:W-:-:S03]  /*0260*/  @P0 FMUL R15, R15, 0.25 ;  /* 0x3e8000000f0f0820 */ /* 0x000fc60000400000 */
[----:B------:R-:W-:Y:S01]  /*0270*/  @!P1 FMUL R4, R4, 16777216 ;  /* 0x4b80000004049820 */ /* 0x000fe20000400000 */
[----:B------:R-:W-:-:S05]  /*0280*/  @!P1 FMUL R15, R15, 16777216 ;  /* 0x4b8000000f0f9820 */ /* 0x000fca0000400000 */
[----:B------:R-:W0:Y:S02]  /*0290*/  MUFU.RCP R4, R4 ;  /* 0x0000000400047308 */ /* 0x000e240000001000 */
[----:B0-----:R-:W-:-:S04]  /*02a0*/  FMUL R5, R4, R15 ;  /* 0x0000000f04057220 */ /* 0x001fc80000400000 */
[----:B------:R-:W-:Y:S01]  /*02b0*/  FMUL R5, R5, R8 ;  /* 0x0000000805057220 */ /* 0x000fe20000400000 */
[----:B------:R-:W-:Y:S06]  /*02c0*/  @P2 EXIT ;  /* 0x000000000000294d */ /* 0x000fec0003800000 */
[----:B------:R-:W-:Y:S01]  /*02d0*/  STG.E desc[UR4][R2.64], R5 ;  /* 0x0000000502007986 */ /* 0x000fe2000c101904 */
[----:B------:R-:W-:Y:S05]  /*02e0*/  EXIT ;  /* 0x000000000000794d */ /* 0x000fea0003800000 */
.L_x_0:
[----:B------:R-:W-:-:S00]  /*02f0*/  BRA `(.L_x_0) ;  /* 0xfffffffc00fc7947 */ /* 0x000fc0000383ffff */
[----:B------:R-:W-:-:S00]  /*0300*/  NOP ;  /* 0x0000000000007918 */ /* 0x000fc00000000000 */
[----:B------:R-:W-:-:S00]  /*0310*/  NOP ;  /* 0x0000000000007918 */ /* 0x000fc00000000000 */
[----:B------:R-:W-:-:S00]  /*0320*/  NOP ;  /* 0x0000000000007918 */ /* 0x000fc00000000000 */
[----:B------:R-:W-:-:S00]  /*0330*/  NOP ;  /* 0x0000000000007918 */ /* 0x000fc00000000000 */
[----:B------:R-:W-:-:S00]  /*0340*/  NOP ;  /* 0x0000000000007918 */ /* 0x000fc00000000000 */
[----:B------:R-:W-:-:S00]  /*0350*/  NOP ;  /* 0x0000000000007918 */ /* 0x000fc00000000000 */
[----:B------:R-:W-:-:S00]  /*0360*/  NOP ;  /* 0x0000000000007918 */ /* 0x000fc00000000000 */
[----:B------:R-:W-:-:S00]  /*0370*/  NOP ;  /* 0x0000000000007918 */ /* 0x000fc00000000000 */
.L_x_1:


//--------------------- .nv.global.init           --------------------------
	.section	.nv.global.init,"aw",@progbits
.nv.global.init:
	.type		_$_str,@object
	.size		_$_str,(_$_str_$_2 - _$_str)
_$_str:
        /*0000*/ 	.byte	0x5f, 0x5f, 0x43, 0x55, 0x44, 0x41, 0x5f, 0x46, 0x54, 0x5a, 0x00
	.type		_$_str_$_2,@object
	.size		_$_str_$_2,(.L_1 - _$_str_$_2)
_$_str_$_2:
        /*000b*/ 	.byte	0x5f, 0x5f, 0x43, 0x55, 0x44, 0x41, 0x5f, 0x50, 0x52, 0x45, 0x43, 0x5f, 0x53, 0x51, 0x52, 0x54
        /*001b*/ 	.byte	0x00
.L_1:


//--------------------- .nv.constant0.triton_poi_fused_add_div_linalg_vector_norm_mul_0 --------------------------
	.section	.nv.constant0.triton_poi_fused_add_div_linalg_vector_norm_mul_0,"a",@progbits
	.sectionflags	@""
	.align	4
.nv.constant0.triton_poi_fused_add_div_linalg_vector_norm_mul_0:
	.zero		556
